//
// Generated by NVIDIA NVVM Compiler
//
// Compiler Build ID: CL-36424714
// Cuda compilation tools, release 13.0, V13.0.88
// Based on NVVM 20.0.0
//

.version 9.0
.target sm_100
.address_size 64

	// .globl	_Z10mandelbrotddddiiPii
.global .align 1 .b8 _ZN34_INTERNAL_501fbdef_4_k_cu_2620fed54cuda3std6ranges3__45__cpo4swapE[1];
.global .align 1 .b8 _ZN34_INTERNAL_501fbdef_4_k_cu_2620fed54cuda3std6ranges3__45__cpo9iter_moveE[1];

.visible .entry _Z10mandelbrotddddiiPii(
	.param .f64 _Z10mandelbrotddddiiPii_param_0,
	.param .f64 _Z10mandelbrotddddiiPii_param_1,
	.param .f64 _Z10mandelbrotddddiiPii_param_2,
	.param .f64 _Z10mandelbrotddddiiPii_param_3,
	.param .u32 _Z10mandelbrotddddiiPii_param_4,
	.param .u32 _Z10mandelbrotddddiiPii_param_5,
	.param .u64 .ptr .align 1 _Z10mandelbrotddddiiPii_param_6,
	.param .u32 _Z10mandelbrotddddiiPii_param_7
)
{
	.reg .pred 	%p<36>;
	.reg .b32 	%r<28>;
	.reg .b64 	%rd<10>;
	.reg .b64 	%fd<119>;

	ld.param.f64 	%fd38, [_Z10mandelbrotddddiiPii_param_0];
	ld.param.f64 	%fd39, [_Z10mandelbrotddddiiPii_param_1];
	ld.param.f64 	%fd40, [_Z10mandelbrotddddiiPii_param_2];
	ld.param.f64 	%fd41, [_Z10mandelbrotddddiiPii_param_3];
	ld.param.u32 	%r7, [_Z10mandelbrotddddiiPii_param_4];
	ld.param.u32 	%r9, [_Z10mandelbrotddddiiPii_param_5];
	ld.param.u32 	%r8, [_Z10mandelbrotddddiiPii_param_7];
	mov.u32 	%r11, %ctaid.x;
	mov.u32 	%r12, %ntid.x;
	mov.u32 	%r13, %tid.x;
	mad.lo.s32 	%r1, %r11, %r12, %r13;
	mov.u32 	%r14, %ctaid.y;
	mov.u32 	%r15, %ntid.y;
	mov.u32 	%r16, %tid.y;
	mad.lo.s32 	%r17, %r14, %r15, %r16;
	sub.f64 	%fd42, %fd39, %fd38;
	cvt.rn.f64.s32 	%fd43, %r7;
	div.rn.f64 	%fd44, %fd42, %fd43;
	sub.f64 	%fd45, %fd41, %fd40;
	cvt.rn.f64.s32 	%fd46, %r9;
	div.rn.f64 	%fd47, %fd45, %fd46;
	cvt.rn.f64.u32 	%fd48, %r1;
	fma.rn.f64 	%fd1, %fd44, %fd48, %fd38;
	cvt.rn.f64.u32 	%fd49, %r17;
	fma.rn.f64 	%fd2, %fd47, %fd49, %fd40;
	setp.ge.u32 	%p2, %r1, %r7;
	setp.ge.u32 	%p3, %r17, %r9;
	or.pred  	%p4, %p2, %p3;
	@%p4 bra 	$L__BB0_17;
	setp.lt.s32 	%p5, %r8, 1;
	mov.u32 	%r27, %r8;
	@%p5 bra 	$L__BB0_16;
	mov.f64 	%fd51, 0d7FF0000000000000;
	{
	.reg .b32 %temp; 
	mov.b64 	{%temp, %r3}, %fd51;
	}
	mov.f64 	%fd108, 0d0000000000000000;
	mov.b32 	%r26, 0;
	mov.f64 	%fd109, %fd108;
$L__BB0_3:
	mov.u32 	%r27, %r26;
	mul.f64 	%fd5, %fd108, %fd108;
	mul.f64 	%fd6, %fd109, %fd109;
	mul.f64 	%fd7, %fd109, %fd108;
	sub.f64 	%fd117, %fd5, %fd6;
	add.f64 	%fd118, %fd7, %fd7;
	setp.num.f64 	%p6, %fd117, %fd117;
	setp.num.f64 	%p7, %fd118, %fd118;
	or.pred  	%p8, %p6, %p7;
	@%p8 bra 	$L__BB0_14;
	abs.f64 	%fd53, %fd108;
	setp.eq.f64 	%p9, %fd53, 0d7FF0000000000000;
	mov.f64 	%fd107, 0d3FF0000000000000;
	@%p9 bra 	$L__BB0_6;
	abs.f64 	%fd55, %fd109;
	setp.neu.f64 	%p11, %fd55, 0d7FF0000000000000;
	mov.f64 	%fd107, 0d0000000000000000;
	mov.pred 	%p35, -1;
	mov.f64 	%fd115, %fd108;
	mov.f64 	%fd116, %fd109;
	@%p11 bra 	$L__BB0_7;
$L__BB0_6:
	copysign.f64 	%fd11, %fd108, %fd107;
	abs.f64 	%fd56, %fd109;
	setp.neu.f64 	%p13, %fd56, 0d7FF0000000000000;
	selp.f64 	%fd57, 0d0000000000000000, 0d3FF0000000000000, %p13;
	copysign.f64 	%fd12, %fd109, %fd57;
	setp.num.f64 	%p14, %fd108, %fd108;
	mov.f64 	%fd58, 0d0000000000000000;
	copysign.f64 	%fd59, %fd108, %fd58;
	selp.f64 	%fd115, %fd108, %fd59, %p14;
	setp.num.f64 	%p15, %fd109, %fd109;
	copysign.f64 	%fd60, %fd109, %fd58;
	selp.f64 	%fd116, %fd109, %fd60, %p15;
	mov.pred 	%p35, 0;
	mov.f64 	%fd108, %fd11;
	mov.f64 	%fd109, %fd12;
$L__BB0_7:
	abs.f64 	%fd62, %fd115;
	setp.eq.f64 	%p16, %fd62, 0d7FF0000000000000;
	mov.f64 	%fd112, 0d3FF0000000000000;
	@%p16 bra 	$L__BB0_9;
	abs.f64 	%fd64, %fd116;
	setp.neu.f64 	%p17, %fd64, 0d7FF0000000000000;
	mov.f64 	%fd112, 0d0000000000000000;
	@%p17 bra 	$L__BB0_10;
$L__BB0_9:
	copysign.f64 	%fd115, %fd115, %fd112;
	abs.f64 	%fd65, %fd116;
	setp.neu.f64 	%p18, %fd65, 0d7FF0000000000000;
	selp.f64 	%fd66, 0d0000000000000000, 0d3FF0000000000000, %p18;
	copysign.f64 	%fd116, %fd116, %fd66;
	setp.num.f64 	%p19, %fd108, %fd108;
	mov.f64 	%fd67, 0d0000000000000000;
	copysign.f64 	%fd68, %fd108, %fd67;
	selp.f64 	%fd108, %fd108, %fd68, %p19;
	setp.num.f64 	%p20, %fd109, %fd109;
	copysign.f64 	%fd69, %fd109, %fd67;
	selp.f64 	%fd109, %fd109, %fd69, %p20;
	bra.uni 	$L__BB0_13;
$L__BB0_10:
	not.pred 	%p21, %p35;
	@%p21 bra 	$L__BB0_13;
	abs.f64 	%fd70, %fd5;
	setp.neu.f64 	%p22, %fd70, 0d7FF0000000000000;
	abs.f64 	%fd71, %fd6;
	setp.neu.f64 	%p23, %fd71, 0d7FF0000000000000;
	and.pred  	%p24, %p23, %p22;
	abs.f64 	%fd72, %fd7;
	setp.neu.f64 	%p25, %fd72, 0d7FF0000000000000;
	and.pred  	%p26, %p24, %p25;
	@%p26 bra 	$L__BB0_14;
	setp.num.f64 	%p27, %fd108, %fd108;
	mov.f64 	%fd73, 0d0000000000000000;
	copysign.f64 	%fd74, %fd108, %fd73;
	selp.f64 	%fd108, %fd108, %fd74, %p27;
	setp.num.f64 	%p28, %fd109, %fd109;
	copysign.f64 	%fd75, %fd109, %fd73;
	selp.f64 	%fd109, %fd109, %fd75, %p28;
	setp.num.f64 	%p29, %fd115, %fd115;
	copysign.f64 	%fd76, %fd115, %fd73;
	selp.f64 	%fd115, %fd115, %fd76, %p29;
	setp.num.f64 	%p30, %fd116, %fd116;
	copysign.f64 	%fd77, %fd116, %fd73;
	selp.f64 	%fd116, %fd116, %fd77, %p30;
$L__BB0_13:
	mul.f64 	%fd78, %fd108, %fd115;
	mul.f64 	%fd79, %fd109, %fd116;
	mul.f64 	%fd80, %fd108, %fd116;
	sub.f64 	%fd81, %fd78, %fd79;
	mul.f64 	%fd117, %fd81, 0d7FF0000000000000;
	fma.rn.f64 	%fd82, %fd109, %fd115, %fd80;
	mul.f64 	%fd118, %fd82, 0d7FF0000000000000;
$L__BB0_14:
	add.f64 	%fd108, %fd1, %fd117;
	add.f64 	%fd109, %fd2, %fd118;
	abs.f64 	%fd83, %fd108;
	abs.f64 	%fd84, %fd109;
	mov.b64 	%rd2, %fd84;
	mov.b64 	%rd3, %fd83;
	min.u64 	%rd4, %rd2, %rd3;
	mov.b64 	%fd85, %rd4;
	max.u64 	%rd5, %rd3, %rd2;
	mov.b64 	%fd86, %rd5;
	{
	.reg .b32 %temp; 
	mov.b64 	{%temp, %r19}, %fd86;
	}
	and.b32  	%r20, %r19, -4194304;
	xor.b32  	%r21, %r20, 2144337920;
	mov.b32 	%r22, 0;
	mov.b64 	%fd87, {%r22, %r21};
	mul.f64 	%fd88, %fd87, %fd85;
	mul.f64 	%fd89, %fd87, %fd86;
	mul.f64 	%fd90, %fd88, %fd88;
	fma.rn.f64 	%fd91, %fd89, %fd89, %fd90;
	min.f64 	%fd92, %fd91, 0d7FEFFFFFFFFFFFFF;
	rsqrt.approx.ftz.f64 	%fd93, %fd92;
	mul.rn.f64 	%fd94, %fd93, %fd93;
	neg.f64 	%fd95, %fd94;
	fma.rn.f64 	%fd96, %fd92, %fd95, 0d3FF0000000000000;
	fma.rn.f64 	%fd97, %fd96, 0d3FD8000000000000, 0d3FE0000000000000;
	mul.rn.f64 	%fd98, %fd96, %fd93;
	fma.rn.f64 	%fd99, %fd97, %fd98, %fd93;
	mul.f64 	%fd100, %fd91, %fd99;
	or.b32  	%r23, %r20, 1048576;
	mov.b64 	%fd101, {%r22, %r23};
	mul.f64 	%fd102, %fd101, %fd100;
	setp.eq.f64 	%p31, %fd85, 0d0000000000000000;
	selp.f64 	%fd103, %fd86, %fd102, %p31;
	{
	.reg .b32 %temp; 
	mov.b64 	{%temp, %r24}, %fd85;
	}
	setp.lt.u32 	%p32, %r24, %r3;
	selp.f64 	%fd104, %fd103, %fd85, %p32;
	setp.gt.f64 	%p33, %fd104, 0d4000000000000000;
	@%p33 bra 	$L__BB0_16;
	add.s32 	%r26, %r27, 1;
	setp.ne.s32 	%p34, %r26, %r8;
	mov.u32 	%r27, %r8;
	@%p34 bra 	$L__BB0_3;
$L__BB0_16:
	ld.param.u64 	%rd9, [_Z10mandelbrotddddiiPii_param_6];
	mad.lo.s32 	%r25, %r7, %r17, %r1;
	cvta.to.global.u64 	%rd6, %rd9;
	mul.wide.u32 	%rd7, %r25, 4;
	add.s64 	%rd8, %rd6, %rd7;
	st.global.u32 	[%rd8], %r27;
$L__BB0_17:
	ret;

}


// ===== COMPILED SASS (sm_100) =====

	.target	sm_100

	.elftype	@"ET_EXEC"


//--------------------- .note.nv.tkinfo           --------------------------
	.section	.note.nv.tkinfo,"",@"SHT_NOTE"
	.sectionflags	@"SHF_NOTE_NV_TKINFO"
	.tkinfo
        /*0018*/ 	.word	0x00000002
        /*0030*/ 	.string	""
        /*0030*/ 	.string	"ptxas"
        /*0030*/ 	.string	"Cuda compilation tools, release 13.0, V13.0.88"
        /*0030*/ 	.string	"Build cuda_13.0.r13.0/compiler.36424714_0"
        /*0030*/ 	.string	"-arch sm_100 -m 64 "



//--------------------- .note.nv.cuinfo           --------------------------
	.section	.note.nv.cuinfo,"",@"SHT_NOTE"
	.sectionflags	@"SHF_NOTE_NV_CUINFO"
        /*0018*/ 	.short	0x0002
        /*001a*/ 	.short	0x0064
        /*001c*/ 	.short	0x0082
	.zero		2


//--------------------- .nv.info                  --------------------------
	.section	.nv.info,"",@"SHT_CUDA_INFO"
	.align	4


	//----- nvinfo : EIATTR_REGCOUNT
	.align		4
        /*0000*/ 	.byte	0x04, 0x2f
        /*0002*/ 	.short	(.L_3 - .L_2)
	.align		4
.L_2:
        /*0004*/ 	.word	index@(_Z10mandelbrotddddiiPii)
        /*0008*/ 	.word	0x0000001e


	//----- nvinfo : EIATTR_FRAME_SIZE
	.align		4
.L_3:
        /*000c*/ 	.byte	0x04, 0x11
        /*000e*/ 	.short	(.L_5 - .L_4)
	.align		4
.L_4:
        /*0010*/ 	.word	index@($__internal_0_$__cuda_sm20_div_rn_f64_full)
        /*0014*/ 	.word	0x00000000


	//----- nvinfo : EIATTR_FRAME_SIZE
	.align		4
.L_5:
        /*0018*/ 	.byte	0x04, 0x11
        /*001a*/ 	.short	(.L_7 - .L_6)
	.align		4
.L_6:
        /*001c*/ 	.word	index@(_Z10mandelbrotddddiiPii)
        /*0020*/ 	.word	0x00000000


	//----- nvinfo : EIATTR_MIN_STACK_SIZE
	.align		4
.L_7:
        /*0024*/ 	.byte	0x04, 0x12
        /*0026*/ 	.short	(.L_9 - .L_8)
	.align		4
.L_8:
        /*0028*/ 	.word	index@(_Z10mandelbrotddddiiPii)
        /*002c*/ 	.word	0x00000000
.L_9:


//--------------------- .nv.compat                --------------------------
	.section	.nv.compat,"",@"SHT_CUDA_COMPAT_INFO"
	.align	4
        /*0000*/ 	.byte	0x02, 0x09, 0x00, 0x00, 0x02, 0x02, 0x01, 0x00, 0x02, 0x05, 0x05, 0x00, 0x03, 0x07, 0x01, 0x01
        /*0010*/ 	.byte	0x02, 0x03, 0x00, 0x00, 0x02, 0x06, 0x01, 0x00, 0x04, 0x0b, 0x08, 0x00, 0x01, 0x00, 0x00, 0x00
        /*0020*/ 	.byte	0x00, 0x00, 0x00, 0x00


//--------------------- .nv.info._Z10mandelbrotddddiiPii --------------------------
	.section	.nv.info._Z10mandelbrotddddiiPii,"",@"SHT_CUDA_INFO"
	.sectionflags	@""
	.align	4


	//----- nvinfo : EIATTR_CUDA_API_VERSION
	.align		4
        /*0000*/ 	.byte	0x04, 0x37
        /*0002*/ 	.short	(.L_11 - .L_10)
.L_10:
        /*0004*/ 	.word	0x00000082


	//----- nvinfo : EIATTR_KPARAM_INFO
	.align		4
.L_11:
        /*0008*/ 	.byte	0x04, 0x17
        /*000a*/ 	.short	(.L_13 - .L_12)
.L_12:
        /*000c*/ 	.word	0x00000000
        /*0010*/ 	.short	0x0007
        /*0012*/ 	.short	0x0030
        /*0014*/ 	.byte	0x00, 0xf0, 0x11, 0x00


	//----- nvinfo : EIATTR_KPARAM_INFO
	.align		4
.L_13:
        /*0018*/ 	.byte	0x04, 0x17
        /*001a*/ 	.short	(.L_15 - .L_14)
.L_14:
        /*001c*/ 	.word	0x00000000
        /*0020*/ 	.short	0x0006
        /*0022*/ 	.short	0x0028
        /*0024*/ 	.byte	0x00, 0xf5, 0x21, 0x00


	//----- nvinfo : EIATTR_KPARAM_INFO
	.align		4
.L_15:
        /*0028*/ 	.byte	0x04, 0x17
        /*002a*/ 	.short	(.L_17 - .L_16)
.L_16:
        /*002c*/ 	.word	0x00000000
        /*0030*/ 	.short	0x0005
        /*0032*/ 	.short	0x0024
        /*0034*/ 	.byte	0x00, 0xf0, 0x11, 0x00


	//----- nvinfo : EIATTR_KPARAM_INFO
	.align		4
.L_17:
        /*0038*/ 	.byte	0x04, 0x17
        /*003a*/ 	.short	(.L_19 - .L_18)
.L_18:
        /*003c*/ 	.word	0x00000000
        /*0040*/ 	.short	0x0004
        /*0042*/ 	.short	0x0020
        /*0044*/ 	.byte	0x00, 0xf0, 0x11, 0x00


	//----- nvinfo : EIATTR_KPARAM_INFO
	.align		4
.L_19:
        /*0048*/ 	.byte	0x04, 0x17
        /*004a*/ 	.short	(.L_21 - .L_20)
.L_20:
        /*004c*/ 	.word	0x00000000
        /*0050*/ 	.short	0x0003
        /*0052*/ 	.short	0x0018
        /*0054*/ 	.byte	0x00, 0xf0, 0x21, 0x00


	//----- nvinfo : EIATTR_KPARAM_INFO
	.align		4
.L_21:
        /*0058*/ 	.byte	0x04, 0x17
        /*005a*/ 	.short	(.L_23 - .L_22)
.L_22:
        /*005c*/ 	.word	0x00000000
        /*0060*/ 	.short	0x0002
        /*0062*/ 	.short	0x0010
        /*0064*/ 	.byte	0x00, 0xf0, 0x21, 0x00


	//----- nvinfo : EIATTR_KPARAM_INFO
	.align		4
.L_23:
        /*0068*/ 	.byte	0x04, 0x17
        /*006a*/ 	.short	(.L_25 - .L_24)
.L_24:
        /*006c*/ 	.word	0x00000000
        /*0070*/ 	.short	0x0001
        /*0072*/ 	.short	0x0008
        /*0074*/ 	.byte	0x00, 0xf0, 0x21, 0x00


	//----- nvinfo : EIATTR_KPARAM_INFO
	.align		4
.L_25:
        /*0078*/ 	.byte	0x04, 0x17
        /*007a*/ 	.short	(.L_27 - .L_26)
.L_26:
        /*007c*/ 	.word	0x00000000
        /*0080*/ 	.short	0x0000
        /*0082*/ 	.short	0x0000
        /*0084*/ 	.byte	0x00, 0xf0, 0x21, 0x00


	//----- nvinfo : EIATTR_SPARSE_MMA_MASK
	.align		4
.L_27:
        /*0088*/ 	.byte	0x03, 0x50
        /*008a*/ 	.short	0x0000


	//----- nvinfo : EIATTR_MAXREG_COUNT
	.align		4
        /*008c*/ 	.byte	0x03, 0x1b
        /*008e*/ 	.short	0x00ff


	//----- nvinfo : EIATTR_MERCURY_ISA_VERSION
	.align		4
        /*0090*/ 	.byte	0x03, 0x5f
        /*0092*/ 	.short	0x0101


	//----- nvinfo : EIATTR_VRC_CTA_INIT_COUNT
	.align		4
        /*0094*/ 	.byte	0x02, 0x4a
	.zero		1
	.zero		1


	//----- nvinfo : EIATTR_EXIT_INSTR_OFFSETS
	.align		4
        /*0098*/ 	.byte	0x04, 0x1c
        /*009a*/ 	.short	(.L_29 - .L_28)


	//   ....[0]....
.L_28:
        /*009c*/ 	.word	0x00000440


	//   ....[1]....
        /*00a0*/ 	.word	0x00000e90


	//----- nvinfo : EIATTR_CRS_STACK_SIZE
	.align		4
.L_29:
        /*00a4*/ 	.byte	0x04, 0x1e
        /*00a6*/ 	.short	(.L_31 - .L_30)
.L_30:
        /*00a8*/ 	.word	0x00000000


	//----- nvinfo : EIATTR_CBANK_PARAM_SIZE
	.align		4
.L_31:
        /*00ac*/ 	.byte	0x03, 0x19
        /*00ae*/ 	.short	0x0034


	//----- nvinfo : EIATTR_PARAM_CBANK
	.align		4
        /*00b0*/ 	.byte	0x04, 0x0a
        /*00b2*/ 	.short	(.L_33 - .L_32)
	.align		4
.L_32:
        /*00b4*/ 	.word	index@(.nv.constant0._Z10mandelbrotddddiiPii)
        /*00b8*/ 	.short	0x0380
        /*00ba*/ 	.short	0x0034


	//----- nvinfo : EIATTR_SW_WAR
	.align		4
.L_33:
        /*00bc*/ 	.byte	0x04, 0x36
        /*00be*/ 	.short	(.L_35 - .L_34)
.L_34:
        /*00c0*/ 	.word	0x00000008
.L_35:


//--------------------- .nv.callgraph             --------------------------
	.section	.nv.callgraph,"",@"SHT_CUDA_CALLGRAPH"
	.align	4
	.sectionentsize	8
	.align		4
        /*0000*/ 	.word	0x00000000
	.align		4
        /*0004*/ 	.word	0xffffffff
	.align		4
        /*0008*/ 	.word	0x00000000
	.align		4
        /*000c*/ 	.word	0xfffffffe
	.align		4
        /*0010*/ 	.word	0x00000000
	.align		4
        /*0014*/ 	.word	0xfffffffd
	.align		4
        /*0018*/ 	.word	0x00000000
	.align		4
        /*001c*/ 	.word	0xfffffffc


//--------------------- .nv.constant4             --------------------------
	.section	.nv.constant4,"a",@progbits
	.align	8
	.align		8
.nv.constant4:
        /*0000*/ 	.dword	_ZN34_INTERNAL_501fbdef_4_k_cu_2620fed54cuda3std6ranges3__45__cpo4swapE
	.align		8
        /*0008*/ 	.dword	_ZN34_INTERNAL_501fbdef_4_k_cu_2620fed54cuda3std6ranges3__45__cpo9iter_moveE


//--------------------- .text._Z10mandelbrotddddiiPii --------------------------
	.section	.text._Z10mandelbrotddddiiPii,"ax",@progbits
	.align	128
        .global         _Z10mandelbrotddddiiPii
        .type           _Z10mandelbrotddddiiPii,@function
        .size           _Z10mandelbrotddddiiPii,(.L_x_20 - _Z10mandelbrotddddiiPii)
        .other          _Z10mandelbrotddddiiPii,@"STO_CUDA_ENTRY STV_DEFAULT"
_Z10mandelbrotddddiiPii:
.text._Z10mandelbrotddddiiPii:
[----:B------:R-:W-:Y:S01]  /*0000*/  LDC R1, c[0x0][0x37c] ;  /* 0x0000df00ff017b82 */ /* 0x000fe20000000800 */
[----:B------:R-:W0:Y:S01]  /*0010*/  LDCU UR4, c[0x0][0x3a0] ;  /* 0x00007400ff0477ac */ /* 0x000e220008000800 */
[----:B------:R-:W-:-:S06]  /*0020*/  IMAD.MOV.U32 R2, RZ, RZ, 0x1 ;  /* 0x00000001ff027424 */ /* 0x000fcc00078e00ff */
[----:B------:R-:W1:Y:S01]  /*0030*/  LDC.64 R10, c[0x0][0x380] ;  /* 0x0000e000ff0a7b82 */ /* 0x000e620000000a00 */
[----:B------:R-:W2:Y:S01]  /*0040*/  S2R R13, SR_TID.X ;  /* 0x00000000000d7919 */ /* 0x000ea20000002100 */
[----:B------:R-:W3:Y:S06]  /*0050*/  S2R R15, SR_TID.Y ;  /* 0x00000000000f7919 */ /* 0x000eec0000002200 */
[----:B------:R-:W1:Y:S01]  /*0060*/  LDC.64 R8, c[0x0][0x388] ;  /* 0x0000e200ff087b82 */ /* 0x000e620000000a00 */
[----:B0-----:R-:W0:Y:S07]  /*0070*/  I2F.F64 R4, UR4 ;  /* 0x0000000400047d12 */ /* 0x001e2e0008201c00 */
[----:B------:R-:W2:Y:S08]  /*0080*/  LDC R0, c[0x0][0x360] ;  /* 0x0000d800ff007b82 */ /* 0x000eb00000000800 */
[----:B------:R-:W2:Y:S01]  /*0090*/  S2UR UR4, SR_CTAID.X ;  /* 0x00000000000479c3 */ /* 0x000ea20000002500 */
[----:B0-----:R-:W0:Y:S01]  /*00a0*/  MUFU.RCP64H R3, R5 ;  /* 0x0000000500037308 */ /* 0x001e220000001800 */
[----:B-1----:R-:W-:-:S06]  /*00b0*/  DADD R8, R8, -R10 ;  /* 0x0000000008087229 */ /* 0x002fcc000000080a */
[----:B------:R-:W3:Y:S08]  /*00c0*/  S2UR UR5, SR_CTAID.Y ;  /* 0x00000000000579c3 */ /* 0x000ef00000002600 */
[----:B------:R-:W3:Y:S01]  /*00d0*/  LDC R12, c[0x0][0x364] ;  /* 0x0000d900ff0c7b82 */ /* 0x000ee20000000800 */
[----:B------:R-:W-:Y:S01]  /*00e0*/  FSETP.GEU.AND P1, PT, |R9|, 6.5827683646048100446e-37, PT ;  /* 0x036000000900780b */ /* 0x000fe20003f2e200 */
[----:B0-----:R-:W-:Y:S01]  /*00f0*/  DFMA R6, -R4, R2, 1 ;  /* 0x3ff000000406742b */ /* 0x001fe20000000102 */
[----:B--2---:R-:W-:-:S07]  /*0100*/  IMAD R0, R0, UR4, R13 ;  /* 0x0000000400007c24 */ /* 0x004fce000f8e020d */
[----:B------:R-:W-:-:S08]  /*0110*/  DFMA R6, R6, R6, R6 ;  /* 0x000000060606722b */ /* 0x000fd00000000006 */
[----:B------:R-:W-:-:S08]  /*0120*/  DFMA R6, R2, R6, R2 ;  /* 0x000000060206722b */ /* 0x000fd00000000002 */
[----:B------:R-:W-:-:S08]  /*0130*/  DFMA R2, -R4, R6, 1 ;  /* 0x3ff000000402742b */ /* 0x000fd00000000106 */
[----:B------:R-:W-:-:S08]  /*0140*/  DFMA R2, R6, R2, R6 ;  /* 0x000000020602722b */ /* 0x000fd00000000006 */
[----:B------:R-:W-:-:S08]  /*0150*/  DMUL R6, R8, R2 ;  /* 0x0000000208067228 */ /* 0x000fd00000000000 */
[----:B------:R-:W-:-:S08]  /*0160*/  DFMA R10, -R4, R6, R8 ;  /* 0x00000006040a722b */ /* 0x000fd00000000108 */
[----:B------:R-:W-:Y:S01]  /*0170*/  DFMA R6, R2, R10, R6 ;  /* 0x0000000a0206722b */ /* 0x000fe20000000006 */
[----:B---3--:R-:W-:-:S09]  /*0180*/  IMAD R3, R12, UR5, R15 ;  /* 0x000000050c037c24 */ /* 0x008fd2000f8e020f */
[----:B------:R-:W-:-:S05]  /*0190*/  FFMA R2, RZ, R5, R7 ;  /* 0x00000005ff027223 */ /* 0x000fca0000000007 */
[----:B------:R-:W-:-:S13]  /*01a0*/  FSETP.GT.AND P0, PT, |R2|, 1.469367938527859385e-39, PT ;  /* 0x001000000200780b */ /* 0x000fda0003f04200 */
[----:B------:R-:W-:Y:S05]  /*01b0*/  @P0 BRA P1, `(.L_x_0) ;  /* 0x0000000000200947 */ /* 0x000fea0000800000 */
[----:B------:R-:W-:Y:S01]  /*01c0*/  IMAD.MOV.U32 R10, RZ, RZ, R8 ;  /* 0x000000ffff0a7224 */ /* 0x000fe200078e0008 */
[----:B------:R-:W-:Y:S01]  /*01d0*/  MOV R2, 0x220 ;  /* 0x0000022000027802 */ /* 0x000fe20000000f00 */
[----:B------:R-:W-:Y:S02]  /*01e0*/  IMAD.MOV.U32 R11, RZ, RZ, R9 ;  /* 0x000000ffff0b7224 */ /* 0x000fe400078e0009 */
[----:B------:R-:W-:Y:S02]  /*01f0*/  IMAD.MOV.U32 R8, RZ, RZ, R4 ;  /* 0x000000ffff087224 */ /* 0x000fe400078e0004 */
[----:B------:R-:W-:-:S07]  /*0200*/  IMAD.MOV.U32 R9, RZ, RZ, R5 ;  /* 0x000000ffff097224 */ /* 0x000fce00078e0005 */
[----:B------:R-:W-:Y:S05]  /*0210*/  CALL.REL.NOINC `($__internal_0_$__cuda_sm20_div_rn_f64_full) ;  /* 0x0000000c00207944 */ /* 0x000fea0003c00000 */
[----:B------:R-:W-:Y:S02]  /*0220*/  IMAD.MOV.U32 R6, RZ, RZ, R8 ;  /* 0x000000ffff067224 */ /* 0x000fe400078e0008 */
[----:B------:R-:W-:-:S07]  /*0230*/  IMAD.MOV.U32 R7, RZ, RZ, R9 ;  /* 0x000000ffff077224 */ /* 0x000fce00078e0009 */
.L_x_0:
[----:B------:R-:W0:Y:S01]  /*0240*/  LDCU UR4, c[0x0][0x3a4] ;  /* 0x00007480ff0477ac */ /* 0x000e220008000800 */
[----:B------:R-:W-:Y:S01]  /*0250*/  IMAD.MOV.U32 R8, RZ, RZ, 0x1 ;  /* 0x00000001ff087424 */ /* 0x000fe200078e00ff */
[----:B------:R-:W1:Y:S08]  /*0260*/  LDC.64 R16, c[0x0][0x390] ;  /* 0x0000e400ff107b82 */ /* 0x000e700000000a00 */
[----:B------:R-:W1:Y:S01]  /*0270*/  LDC.64 R14, c[0x0][0x398] ;  /* 0x0000e600ff0e7b82 */ /* 0x000e620000000a00 */
[----:B0-----:R-:W0:Y:S08]  /*0280*/  I2F.F64 R4, UR4 ;  /* 0x0000000400047d12 */ /* 0x001e300008201c00 */
[----:B0-----:R-:W0:Y:S02]  /*0290*/  MUFU.RCP64H R9, R5 ;  /* 0x0000000500097308 */ /* 0x001e240000001800 */
[----:B0-----:R-:W-:-:S08]  /*02a0*/  DFMA R10, -R4, R8, 1 ;  /* 0x3ff00000040a742b */ /* 0x001fd00000000108 */
[----:B------:R-:W-:-:S08]  /*02b0*/  DFMA R10, R10, R10, R10 ;  /* 0x0000000a0a0a722b */ /* 0x000fd0000000000a */
[----:B------:R-:W-:Y:S02]  /*02c0*/  DFMA R8, R8, R10, R8 ;  /* 0x0000000a0808722b */ /* 0x000fe40000000008 */
[----:B-1----:R-:W-:-:S06]  /*02d0*/  DADD R10, R14, -R16 ;  /* 0x000000000e0a7229 */ /* 0x002fcc0000000810 */
[----:B------:R-:W-:-:S04]  /*02e0*/  DFMA R12, -R4, R8, 1 ;  /* 0x3ff00000040c742b */ /* 0x000fc80000000108 */
[----:B------:R-:W-:-:S04]  /*02f0*/  FSETP.GEU.AND P1, PT, |R11|, 6.5827683646048100446e-37, PT ;  /* 0x036000000b00780b */ /* 0x000fc80003f2e200 */
[----:B------:R-:W-:-:S08]  /*0300*/  DFMA R8, R8, R12, R8 ;  /* 0x0000000c0808722b */ /* 0x000fd00000000008 */
[----:B------:R-:W-:-:S08]  /*0310*/  DMUL R12, R10, R8 ;  /* 0x000000080a0c7228 */ /* 0x000fd00000000000 */
[----:B------:R-:W-:-:S08]  /*0320*/  DFMA R14, -R4, R12, R10 ;  /* 0x0000000c040e722b */ /* 0x000fd0000000010a */
[----:B------:R-:W-:-:S10]  /*0330*/  DFMA R8, R8, R14, R12 ;  /* 0x0000000e0808722b */ /* 0x000fd4000000000c */
[----:B------:R-:W-:-:S05]  /*0340*/  FFMA R2, RZ, R5, R9 ;  /* 0x00000005ff027223 */ /* 0x000fca0000000009 */
[----:B------:R-:W-:-:S13]  /*0350*/  FSETP.GT.AND P0, PT, |R2|, 1.469367938527859385e-39, PT ;  /* 0x001000000200780b */ /* 0x000fda0003f04200 */
[----:B------:R-:W-:Y:S05]  /*0360*/  @P0 BRA P1, `(.L_x_1) ;  /* 0x0000000000100947 */ /* 0x000fea0000800000 */
[----:B------:R-:W-:Y:S01]  /*0370*/  IMAD.MOV.U32 R8, RZ, RZ, R4 ;  /* 0x000000ffff087224 */ /* 0x000fe200078e0004 */
[----:B------:R-:W-:Y:S01]  /*0380*/  MOV R2, 0x3b0 ;  /* 0x000003b000027802 */ /* 0x000fe20000000f00 */
[----:B------:R-:W-:-:S07]  /*0390*/  IMAD.MOV.U32 R9, RZ, RZ, R5 ;  /* 0x000000ffff097224 */ /* 0x000fce00078e0005 */
[----:B------:R-:W-:Y:S05]  /*03a0*/  CALL.REL.NOINC `($__internal_0_$__cuda_sm20_div_rn_f64_full) ;  /* 0x0000000800bc7944 */ /* 0x000fea0003c00000 */
.L_x_1:
[----:B------:R-:W0:Y:S01]  /*03b0*/  LDCU.64 UR8, c[0x0][0x3a0] ;  /* 0x00007400ff0877ac */ /* 0x000e220008000a00 */
[----:B------:R-:W1:Y:S01]  /*03c0*/  I2F.F64.U32 R4, R0 ;  /* 0x0000000000047312 */ /* 0x000e620000201800 */
[----:B------:R-:W1:Y:S01]  /*03d0*/  LDCU.64 UR4, c[0x0][0x380] ;  /* 0x00007000ff0477ac */ /* 0x000e620008000a00 */
[----:B------:R-:W2:Y:S06]  /*03e0*/  LDCU.64 UR6, c[0x0][0x390] ;  /* 0x00007200ff0677ac */ /* 0x000eac0008000a00 */
[----:B------:R-:W2:Y:S01]  /*03f0*/  I2F.F64.U32 R10, R3 ;  /* 0x00000003000a7312 */ /* 0x000ea20000201800 */
[----:B0-----:R-:W-:-:S04]  /*0400*/  ISETP.GE.U32.AND P0, PT, R3, UR9, PT ;  /* 0x0000000903007c0c */ /* 0x001fc8000bf06070 */
[----:B------:R-:W-:Y:S01]  /*0410*/  ISETP.GE.U32.OR P0, PT, R0, UR8, P0 ;  /* 0x0000000800007c0c */ /* 0x000fe20008706470 */
[----:B-1----:R-:W-:Y:S02]  /*0420*/  DFMA R6, R4, R6, UR4 ;  /* 0x0000000404067e2b */ /* 0x002fe40008000006 */
[----:B--2---:R-:W-:-:S10]  /*0430*/  DFMA R8, R10, R8, UR6 ;  /* 0x000000060a087e2b */ /* 0x004fd40008000008 */
[----:B------:R-:W-:Y:S05]  /*0440*/  @P0 EXIT ;  /* 0x000000000000094d */ /* 0x000fea0003800000 */
[----:B------:R-:W0:Y:S01]  /*0450*/  LDCU UR4, c[0x0][0x3b0] ;  /* 0x00007600ff0477ac */ /* 0x000e220008000800 */
[----:B------:R-:W1:Y:S01]  /*0460*/  LDCU UR5, c[0x0][0x3b0] ;  /* 0x00007600ff0577ac */ /* 0x000e620008000800 */
[----:B------:R-:W2:Y:S01]  /*0470*/  LDCU.64 UR8, c[0x0][0x358] ;  /* 0x00006b00ff0877ac */ /* 0x000ea20008000a00 */
[----:B0-----:R-:W-:Y:S01]  /*0480*/  UISETP.GE.AND UP0, UPT, UR4, 0x1, UPT ;  /* 0x000000010400788c */ /* 0x001fe2000bf06270 */
[----:B-1----:R-:W-:-:S08]  /*0490*/  IMAD.U32 R2, RZ, RZ, UR5 ;  /* 0x00000005ff027e24 */ /* 0x002fd0000f8e00ff */
[----:B--2---:R-:W-:Y:S05]  /*04a0*/  BRA.U !UP0, `(.L_x_2) ;  /* 0x0000000908647547 */ /* 0x004fea000b800000 */
[----:B------:R-:W-:Y:S01]  /*04b0*/  BSSY.RECONVERGENT B0, `(.L_x_2) ;  /* 0x0000098000007945 */ /* 0x000fe20003800200 */
[----:B------:R-:W-:Y:S01]  /*04c0*/  IMAD.MOV.U32 R2, RZ, RZ, RZ ;  /* 0x000000ffff027224 */ /* 0x000fe200078e00ff */
[----:B------:R-:W-:Y:S02]  /*04d0*/  CS2R R10, SRZ ;  /* 0x00000000000a7805 */ /* 0x000fe4000001ff00 */
[----:B------:R-:W-:Y:S01]  /*04e0*/  CS2R R26, SRZ ;  /* 0x00000000001a7805 */ /* 0x000fe2000001ff00 */
[----:B------:R-:W0:Y:S01]  /*04f0*/  LDCU UR10, c[0x0][0x3b0] ;  /* 0x00007600ff0a77ac */ /* 0x000e220008000800 */
[----:B------:R-:W1:Y:S05]  /*0500*/  LDCU UR7, c[0x0][0x3b0] ;  /* 0x00007600ff0777ac */ /* 0x000e6a0008000800 */
.L_x_13:
[C---:B------:R-:W-:Y:S01]  /*0510*/  DMUL R4, R10.reuse, R26 ;  /* 0x0000001a0a047228 */ /* 0x040fe20000000000 */
[----:B------:R-:W-:Y:S01]  /*0520*/  BSSY.RECONVERGENT B1, `(.L_x_3) ;  /* 0x000005a000017945 */ /* 0x000fe20003800200 */
[----:B------:R-:W-:Y:S02]  /*0530*/  DMUL R14, R10, R10 ;  /* 0x0000000a0a0e7228 */ /* 0x000fe40000000000 */
[----:B------:R-:W-:-:S04]  /*0540*/  DMUL R16, R26, R26 ;  /* 0x0000001a1a107228 */ /* 0x000fc80000000000 */
[----:B------:R-:W-:-:S04]  /*0550*/  DADD R12, R4, R4 ;  /* 0x00000000040c7229 */ /* 0x000fc80000000004 */
[----:B------:R-:W-:-:S04]  /*0560*/  DADD R18, R14, -R16 ;  /* 0x000000000e127229 */ /* 0x000fc80000000810 */
[----:B------:R-:W-:-:S06]  /*0570*/  DSETP.NAN.AND P0, PT, R12, R12, PT ;  /* 0x0000000c0c00722a */ /* 0x000fcc0003f08000 */
[----:B------:R-:W-:-:S14]  /*0580*/  DSETP.NUM.OR P0, PT, R18, R18, !P0 ;  /* 0x000000121200722a */ /* 0x000fdc0004707400 */
[----:B------:R-:W-:Y:S05]  /*0590*/  @P0 BRA `(.L_x_4) ;  /* 0x0000000400480947 */ /* 0x000fea0003800000 */
[----:B------:R-:W-:Y:S01]  /*05a0*/  DSETP.NEU.AND P0, PT, |R10|, +INF , PT ;  /* 0x7ff000000a00742a */ /* 0x000fe20003f0d200 */
[----:B------:R-:W-:Y:S04]  /*05b0*/  BSSY.RECONVERGENT B2, `(.L_x_5) ;  /* 0x000001e000027945 */ /* 0x000fe80003800200 */
[----:B------:R-:W-:Y:S01]  /*05c0*/  BSSY.RELIABLE B3, `(.L_x_6) ;  /* 0x000000d000037945 */ /* 0x000fe20003800100 */
[----:B------:R-:W-:Y:S02]  /*05d0*/  IMAD.MOV.U32 R22, RZ, RZ, 0x0 ;  /* 0x00000000ff167424 */ /* 0x000fe400078e00ff */
[----:B------:R-:W-:-:S06]  /*05e0*/  IMAD.MOV.U32 R23, RZ, RZ, 0x3ff00000 ;  /* 0x3ff00000ff177424 */ /* 0x000fcc00078e00ff */
[----:B------:R-:W-:Y:S05]  /*05f0*/  @!P0 BRA `(.L_x_7) ;  /* 0x0000000000248947 */ /* 0x000fea0003800000 */
[----:B------:R-:W-:Y:S01]  /*0600*/  DSETP.NEU.AND P1, PT, |R26|, +INF , PT ;  /* 0x7ff000001a00742a */ /* 0x000fe20003f2d200 */
[----:B------:R-:W-:Y:S01]  /*0610*/  PLOP3.LUT P0, PT, PT, PT, PT, 0x80, 0x8 ;  /* 0x000000000008781c */ /* 0x000fe20003f0f070 */
[----:B------:R-:W-:Y:S02]  /*0620*/  IMAD.MOV.U32 R20, RZ, RZ, R10 ;  /* 0x000000ffff147224 */ /* 0x000fe400078e000a */
[----:B------:R-:W-:Y:S02]  /*0630*/  IMAD.MOV.U32 R21, RZ, RZ, R11 ;  /* 0x000000ffff157224 */ /* 0x000fe400078e000b */
[----:B------:R-:W-:Y:S02]  /*0640*/  IMAD.MOV.U32 R22, RZ, RZ, R26 ;  /* 0x000000ffff167224 */ /* 0x000fe400078e001a */
[----:B------:R-:W-:-:S06]  /*0650*/  IMAD.MOV.U32 R23, RZ, RZ, R27 ;  /* 0x000000ffff177224 */ /* 0x000fcc00078e001b */
[----:B------:R-:W-:Y:S05]  /*0660*/  @P1 BREAK.RELIABLE B3 ;  /* 0x0000000000031942 */ /* 0x000fea0003800100 */
[----:B------:R-:W-:Y:S05]  /*0670*/  @P1 BRA `(.L_x_8) ;  /* 0x0000000000441947 */ /* 0x000fea0003800000 */
[----:B------:R-:W-:-:S07]  /*0680*/  CS2R R22, SRZ ;  /* 0x0000000000167805 */ /* 0x000fce000001ff00 */
.L_x_7:
[----:B01----:R-:W-:Y:S05]  /*0690*/  BSYNC.RELIABLE B3 ;  /* 0x0000000000037941 */ /* 0x003fea0003800100 */
.L_x_6:
[----:B------:R-:W-:Y:S01]  /*06a0*/  DSETP.NAN.AND P0, PT, R10, R10, PT ;  /* 0x0000000a0a00722a */ /* 0x000fe20003f08000 */
[----:B------:R-:W-:Y:S01]  /*06b0*/  LOP3.LUT R21, RZ, 0x80000000, R11, 0xb8, !PT ;  /* 0x80000000ff157812 */ /* 0x000fe200078eb80b */
[----:B------:R-:W-:-:S04]  /*06c0*/  DSETP.NEU.AND P1, PT, |R26|, +INF , PT ;  /* 0x7ff000001a00742a */ /* 0x000fc80003f2d200 */
[----:B------:R-:W-:Y:S02]  /*06d0*/  FSEL R21, R11, R21, !P0 ;  /* 0x000000150b157208 */ /* 0x000fe40004000000 */
[----:B------:R-:W-:Y:S01]  /*06e0*/  FSEL R20, R10, RZ, !P0 ;  /* 0x000000ff0a147208 */ /* 0x000fe20004000000 */
[----:B------:R-:W-:Y:S01]  /*06f0*/  DSETP.NAN.AND P0, PT, R26, R26, PT ;  /* 0x0000001a1a00722a */ /* 0x000fe20003f08000 */
[----:B------:R-:W-:Y:S01]  /*0700*/  LOP3.LUT R11, R23, 0x80000000, R11, 0xb8, !PT ;  /* 0x80000000170b7812 */ /* 0x000fe200078eb80b */
[----:B------:R-:W-:Y:S01]  /*0710*/  IMAD.MOV.U32 R10, RZ, RZ, R22 ;  /* 0x000000ffff0a7224 */ /* 0x000fe200078e0016 */
[----:B------:R-:W-:Y:S02]  /*0720*/  LOP3.LUT R23, RZ, 0x80000000, R27, 0xb8, !PT ;  /* 0x80000000ff177812 */ /* 0x000fe400078eb81b */
[----:B------:R-:W-:Y:S02]  /*0730*/  FSEL R25, RZ, 1.875, P1 ;  /* 0x3ff00000ff197808 */ /* 0x000fe40000800000 */
[----:B------:R-:W-:-:S02]  /*0740*/  FSEL R23, R27, R23, !P0 ;  /* 0x000000171b177208 */ /* 0x000fc40004000000 */
[----:B------:R-:W-:Y:S01]  /*0750*/  FSEL R22, R26, RZ, !P0 ;  /* 0x000000ff1a167208 */ /* 0x000fe20004000000 */
[----:B------:R-:W-:Y:S01]  /*0760*/  IMAD.MOV.U32 R26, RZ, RZ, RZ ;  /* 0x000000ffff1a7224 */ /* 0x000fe200078e00ff */
[----:B------:R-:W-:Y:S02]  /*0770*/  LOP3.LUT R27, R25, 0x80000000, R27, 0xb8, !PT ;  /* 0x80000000191b7812 */ /* 0x000fe400078eb81b */
[----:B------:R-:W-:-:S13]  /*0780*/  PLOP3.LUT P0, PT, PT, PT, PT, 0x8, 0x80 ;  /* 0x000000000080781c */ /* 0x000fda0003f0e170 */
.L_x_8:
[----:B01----:R-:W-:Y:S05]  /*0790*/  BSYNC.RECONVERGENT B2 ;  /* 0x0000000000027941 */ /* 0x003fea0003800200 */
.L_x_5:
[----:B------:R-:W-:Y:S01]  /*07a0*/  DSETP.NEU.AND P1, PT, |R20|, +INF , PT ;  /* 0x7ff000001400742a */ /* 0x000fe20003f2d200 */
[----:B------:R-:W-:Y:S02]  /*07b0*/  IMAD.MOV.U32 R24, RZ, RZ, 0x0 ;  /* 0x00000000ff187424 */ /* 0x000fe400078e00ff */
[----:B------:R-:W-:-:S11]  /*07c0*/  IMAD.MOV.U32 R25, RZ, RZ, 0x3ff00000 ;  /* 0x3ff00000ff197424 */ /* 0x000fd600078e00ff */
[----:B------:R-:W-:Y:S05]  /*07d0*/  @!P1 BRA `(.L_x_9) ;  /* 0x00000000000c9947 */ /* 0x000fea0003800000 */
[----:B------:R-:W-:-:S14]  /*07e0*/  DSETP.NEU.AND P1, PT, |R22|, +INF , PT ;  /* 0x7ff000001600742a */ /* 0x000fdc0003f2d200 */
[----:B------:R-:W-:Y:S05]  /*07f0*/  @P1 BRA `(.L_x_10) ;  /* 0x0000000000401947 */ /* 0x000fea0003800000 */
[----:B------:R-:W-:-:S07]  /*0800*/  CS2R R24, SRZ ;  /* 0x0000000000187805 */ /* 0x000fce000001ff00 */
.L_x_9:
[----:B------:R-:W-:Y:S01]  /*0810*/  DSETP.NAN.AND P1, PT, R10, R10, PT ;  /* 0x0000000a0a00722a */ /* 0x000fe20003f28000 */
[----:B------:R-:W-:Y:S01]  /*0820*/  LOP3.LUT R5, RZ, 0x80000000, R11, 0xb8, !PT ;  /* 0x80000000ff057812 */ /* 0x000fe200078eb80b */
[----:B------:R-:W-:Y:S01]  /*0830*/  DSETP.NEU.AND P0, PT, |R22|, +INF , PT ;  /* 0x7ff000001600742a */ /* 0x000fe20003f0d200 */
[----:B------:R-:W-:Y:S01]  /*0840*/  LOP3.LUT R13, RZ, 0x80000000, R27, 0xb8, !PT ;  /* 0x80000000ff0d7812 */ /* 0x000fe200078eb81b */
[----:B------:R-:W-:Y:S01]  /*0850*/  DSETP.NAN.AND P2, PT, R26, R26, PT ;  /* 0x0000001a1a00722a */ /* 0x000fe20003f48000 */
[----:B------:R-:W-:Y:S01]  /*0860*/  LOP3.LUT R21, R25, 0x80000000, R21, 0xb8, !PT ;  /* 0x8000000019157812 */ /* 0x000fe200078eb815 */
[----:B------:R-:W-:Y:S01]  /*0870*/  IMAD.MOV.U32 R20, RZ, RZ, R24 ;  /* 0x000000ffff147224 */ /* 0x000fe200078e0018 */
[----:B------:R-:W-:Y:S01]  /*0880*/  FSEL R11, R11, R5, !P1 ;  /* 0x000000050b0b7208 */ /* 0x000fe20004800000 */
[----:B------:R-:W-:Y:S01]  /*0890*/  IMAD.MOV.U32 R22, RZ, RZ, RZ ;  /* 0x000000ffff167224 */ /* 0x000fe200078e00ff */
[----:B------:R-:W-:Y:S02]  /*08a0*/  FSEL R5, RZ, 1.875, P0 ;  /* 0x3ff00000ff057808 */ /* 0x000fe40000000000 */
[----:B------:R-:W-:-:S02]  /*08b0*/  FSEL R10, R10, RZ, !P1 ;  /* 0x000000ff0a0a7208 */ /* 0x000fc40004800000 */
[----:B------:R-:W-:Y:S02]  /*08c0*/  FSEL R27, R27, R13, !P2 ;  /* 0x0000000d1b1b7208 */ /* 0x000fe40005000000 */
[----:B------:R-:W-:Y:S02]  /*08d0*/  FSEL R26, R26, RZ, !P2 ;  /* 0x000000ff1a1a7208 */ /* 0x000fe40005000000 */
[----:B------:R-:W-:Y:S01]  /*08e0*/  LOP3.LUT R23, R5, 0x80000000, R23, 0xb8, !PT ;  /* 0x8000000005177812 */ /* 0x000fe200078eb817 */
[----:B------:R-:W-:Y:S06]  /*08f0*/  BRA `(.L_x_11) ;  /* 0x0000000000587947 */ /* 0x000fec0003800000 */
.L_x_10:
[----:B------:R-:W-:Y:S05]  /*0900*/  @!P0 BRA `(.L_x_11) ;  /* 0x0000000000548947 */ /* 0x000fea0003800000 */
[----:B------:R-:W-:Y:S02]  /*0910*/  DSETP.NEU.AND P0, PT, |R14|, +INF , PT ;  /* 0x7ff000000e00742a */ /* 0x000fe40003f0d200 */
[----:B------:R-:W-:-:S04]  /*0920*/  DSETP.NEU.AND P1, PT, |R4|, +INF , PT ;  /* 0x7ff000000400742a */ /* 0x000fc80003f2d200 */
[----:B------:R-:W-:-:S14]  /*0930*/  DSETP.NEU.AND P0, PT, |R16|, +INF , P0 ;  /* 0x7ff000001000742a */ /* 0x000fdc000070d200 */
[----:B------:R-:W-:Y:S05]  /*0940*/  @P0 BRA P1, `(.L_x_4) ;  /* 0x00000000005c0947 */ /* 0x000fea0000800000 */
[----:B------:R-:W-:Y:S01]  /*0950*/  DSETP.NAN.AND P1, PT, R10, R10, PT ;  /* 0x0000000a0a00722a */ /* 0x000fe20003f28000 */
[----:B------:R-:W-:Y:S01]  /*0960*/  LOP3.LUT R5, RZ, 0x80000000, R11, 0xb8, !PT ;  /* 0x80000000ff057812 */ /* 0x000fe200078eb80b */
[----:B------:R-:W-:Y:S01]  /*0970*/  DSETP.NAN.AND P2, PT, R22, R22, PT ;  /* 0x000000161600722a */ /* 0x000fe20003f48000 */
[----:B------:R-:W-:Y:S01]  /*0980*/  LOP3.LUT R15, RZ, 0x80000000, R27, 0xb8, !PT ;  /* 0x80000000ff0f7812 */ /* 0x000fe200078eb81b */
[----:B------:R-:W-:Y:S02]  /*0990*/  DSETP.NAN.AND P0, PT, R26, R26, PT ;  /* 0x0000001a1a00722a */ /* 0x000fe40003f08000 */
[----:B------:R-:W-:Y:S02]  /*09a0*/  FSEL R13, R11, R5, !P1 ;  /* 0x000000050b0d7208 */ /* 0x000fe40004800000 */
[----:B------:R-:W-:Y:S01]  /*09b0*/  FSEL R10, R10, RZ, !P1 ;  /* 0x000000ff0a0a7208 */ /* 0x000fe20004800000 */
[----:B------:R-:W-:Y:S01]  /*09c0*/  DSETP.NAN.AND P1, PT, R20, R20, PT ;  /* 0x000000141400722a */ /* 0x000fe20003f28000 */
[----:B------:R-:W-:-:S02]  /*09d0*/  LOP3.LUT R11, RZ, 0x80000000, R23, 0xb8, !PT ;  /* 0x80000000ff0b7812 */ /* 0x000fc400078eb817 */
[----:B------:R-:W-:Y:S02]  /*09e0*/  LOP3.LUT R5, RZ, 0x80000000, R21, 0xb8, !PT ;  /* 0x80000000ff057812 */ /* 0x000fe400078eb815 */
[----:B------:R-:W-:Y:S01]  /*09f0*/  FSEL R23, R23, R11, !P2 ;  /* 0x0000000b17177208 */ /* 0x000fe20005000000 */
[----:B------:R-:W-:Y:S01]  /*0a00*/  IMAD.MOV.U32 R11, RZ, RZ, R13 ;  /* 0x000000ffff0b7224 */ /* 0x000fe200078e000d */
[----:B------:R-:W-:Y:S02]  /*0a10*/  FSEL R27, R27, R15, !P0 ;  /* 0x0000000f1b1b7208 */ /* 0x000fe40004000000 */
[----:B------:R-:W-:Y:S02]  /*0a20*/  FSEL R26, R26, RZ, !P0 ;  /* 0x000000ff1a1a7208 */ /* 0x000fe40004000000 */
[----:B------:R-:W-:Y:S02]  /*0a30*/  FSEL R21, R21, R5, !P1 ;  /* 0x0000000515157208 */ /* 0x000fe40004800000 */
[----:B------:R-:W-:-:S02]  /*0a40*/  FSEL R20, R20, RZ, !P1 ;  /* 0x000000ff14147208 */ /* 0x000fc40004800000 */
[----:B------:R-:W-:-:S07]  /*0a50*/  FSEL R22, R22, RZ, !P2 ;  /* 0x000000ff16167208 */ /* 0x000fce0005000000 */
.L_x_11:
[C---:B------:R-:W-:Y:S02]  /*0a60*/  DMUL R4, R22.reuse, R26 ;  /* 0x0000001a16047228 */ /* 0x040fe40000000000 */
[----:B------:R-:W-:-:S06]  /*0a70*/  DMUL R12, R22, R10 ;  /* 0x0000000a160c7228 */ /* 0x000fcc0000000000 */
[C---:B------:R-:W-:Y:S02]  /*0a80*/  DFMA R4, R20.reuse, R10, -R4 ;  /* 0x0000000a1404722b */ /* 0x040fe40000000804 */
[----:B------:R-:W-:-:S06]  /*0a90*/  DFMA R12, R20, R26, R12 ;  /* 0x0000001a140c722b */ /* 0x000fcc000000000c */
[----:B------:R-:W-:Y:S02]  /*0aa0*/  DMUL R18, R4, +INF ;  /* 0x7ff0000004127828 */ /* 0x000fe40000000000 */
[----:B------:R-:W-:-:S11]  /*0ab0*/  DMUL R12, R12, +INF ;  /* 0x7ff000000c0c7828 */ /* 0x000fd60000000000 */
.L_x_4:
[----:B01----:R-:W-:Y:S05]  /*0ac0*/  BSYNC.RECONVERGENT B1 ;  /* 0x0000000000017941 */ /* 0x003fea0003800200 */
.L_x_3:
[----:B------:R-:W-:Y:S01]  /*0ad0*/  DADD R10, R6, R18 ;  /* 0x00000000060a7229 */ /* 0x000fe20000000012 */
[----:B------:R-:W-:Y:S01]  /*0ae0*/  UMOV UR4, 0xffffffff ;  /* 0xffffffff00047882 */ /* 0x000fe20000000000 */
[----:B------:R-:W-:Y:S01]  /*0af0*/  DADD R12, R8, R12 ;  /* 0x00000000080c7229 */ /* 0x000fe2000000000c */
[----:B------:R-:W-:Y:S01]  /*0b00*/  UMOV UR5, 0x7fefffff ;  /* 0x7fefffff00057882 */ /* 0x000fe20000000000 */
[----:B------:R-:W-:Y:S01]  /*0b10*/  IMAD.MOV.U32 R22, RZ, RZ, 0x0 ;  /* 0x00000000ff167424 */ /* 0x000fe200078e00ff */
[----:B------:R-:W-:Y:S01]  /*0b20*/  UMOV UR6, UR5 ;  /* 0x0000000500067c82 */ /* 0x000fe20008000000 */
[----:B------:R-:W-:Y:S02]  /*0b30*/  IMAD.MOV.U32 R23, RZ, RZ, 0x3fd80000 ;  /* 0x3fd80000ff177424 */ /* 0x000fe400078e00ff */
[----:B------:R-:W-:Y:S02]  /*0b40*/  DADD R16, -RZ, |R10| ;  /* 0x00000000ff107229 */ /* 0x000fe4000000050a */
[----:B------:R-:W-:-:S10]  /*0b50*/  DADD R18, -RZ, |R12| ;  /* 0x00000000ff127229 */ /* 0x000fd4000000050c */
[----:B------:R-:W-:Y:S02]  /*0b60*/  ISETP.GT.U32.AND P1, PT, R16, R18, PT ;  /* 0x000000121000720c */ /* 0x000fe40003f24070 */
[CC--:B------:R-:W-:Y:S02]  /*0b70*/  ISETP.LT.U32.AND P0, PT, R18.reuse, R16.reuse, PT ;  /* 0x000000101200720c */ /* 0x0c0fe40003f01070 */
[----:B------:R-:W-:Y:S02]  /*0b80*/  ISETP.GT.U32.AND.EX P1, PT, R17, R19, PT, P1 ;  /* 0x000000131100720c */ /* 0x000fe40003f24110 */
[----:B------:R-:W-:Y:S02]  /*0b90*/  ISETP.LT.U32.AND.EX P0, PT, R19, R17, PT, P0 ;  /* 0x000000111300720c */ /* 0x000fe40003f01100 */
[----:B------:R-:W-:Y:S02]  /*0ba0*/  SEL R15, R17, R19, P1 ;  /* 0x00000013110f7207 */ /* 0x000fe40000800000 */
[----:B------:R-:W-:-:S02]  /*0bb0*/  SEL R4, R18, R16, P0 ;  /* 0x0000001012047207 */ /* 0x000fc40000000000 */
[----:B------:R-:W-:Y:S02]  /*0bc0*/  LOP3.LUT R24, R15, 0xffc00000, RZ, 0xc0, !PT ;  /* 0xffc000000f187812 */ /* 0x000fe400078ec0ff */
[----:B------:R-:W-:Y:S02]  /*0bd0*/  SEL R5, R19, R17, P0 ;  /* 0x0000001113057207 */ /* 0x000fe40000000000 */
[----:B------:R-:W-:Y:S01]  /*0be0*/  SEL R14, R16, R18, P1 ;  /* 0x00000012100e7207 */ /* 0x000fe20000800000 */
[----:B------:R-:W-:Y:S01]  /*0bf0*/  IMAD.MOV.U32 R18, RZ, RZ, RZ ;  /* 0x000000ffff127224 */ /* 0x000fe200078e00ff */
[C---:B------:R-:W-:Y:S02]  /*0c00*/  LOP3.LUT R19, R24.reuse, 0x7fd00000, RZ, 0x3c, !PT ;  /* 0x7fd0000018137812 */ /* 0x040fe400078e3cff */
[----:B------:R-:W-:Y:S01]  /*0c10*/  LOP3.LUT R25, R24, 0x100000, RZ, 0xfc, !PT ;  /* 0x0010000018197812 */ /* 0x000fe200078efcff */
[----:B------:R-:W-:-:S03]  /*0c20*/  IMAD.MOV.U32 R24, RZ, RZ, RZ ;  /* 0x000000ffff187224 */ /* 0x000fc600078e00ff */
[C---:B------:R-:W-:Y:S02]  /*0c30*/  DMUL R16, R18.reuse, R4 ;  /* 0x0000000412107228 */ /* 0x040fe40000000000 */
[----:B------:R-:W-:-:S06]  /*0c40*/  DMUL R18, R18, R14 ;  /* 0x0000000e12127228 */ /* 0x000fcc0000000000 */
[----:B------:R-:W-:-:S08]  /*0c50*/  DMUL R16, R16, R16 ;  /* 0x0000001010107228 */ /* 0x000fd00000000000 */
[----:B------:R-:W-:Y:S01]  /*0c60*/  DFMA R16, R18, R18, R16 ;  /* 0x000000121210722b */ /* 0x000fe20000000010 */
[----:B------:R-:W-:-:S07]  /*0c70*/  IMAD.U32 R19, RZ, RZ, UR6 ;  /* 0x00000006ff137e24 */ /* 0x000fce000f8e00ff */
[----:B------:R-:W-:Y:S02]  /*0c80*/  DSETP.MIN.AND P0, P1, R16, UR4, PT ;  /* 0x0000000410007e2a */ /* 0x000fe4000b900000 */
[----:B------:R-:W-:-:S05]  /*0c90*/  IMAD.MOV.U32 R18, RZ, RZ, R17 ;  /* 0x000000ffff127224 */ /* 0x000fca00078e0011 */
[----:B------:R-:W-:Y:S01]  /*0ca0*/  FSEL R27, R18, UR6, P0 ;  /* 0x00000006121b7c08 */ /* 0x000fe20008000000 */
[----:B------:R-:W-:-:S05]  /*0cb0*/  IMAD.MOV.U32 R18, RZ, RZ, R16 ;  /* 0x000000ffff127224 */ /* 0x000fca00078e0010 */
[----:B------:R-:W-:Y:S01]  /*0cc0*/  SEL R26, R18, UR4, P0 ;  /* 0x00000004121a7c07 */ /* 0x000fe20008000000 */
[----:B------:R-:W-:Y:S01]  /*0cd0*/  IMAD.MOV.U32 R18, RZ, RZ, RZ ;  /* 0x000000ffff127224 */ /* 0x000fe200078e00ff */
[----:B------:R-:W-:Y:S01]  /*0ce0*/  @P1 LOP3.LUT R27, R19, 0x80000, RZ, 0xfc, !PT ;  /* 0x00080000131b1812 */ /* 0x000fe200078efcff */
[----:B------:R-:W-:Y:S01]  /*0cf0*/  DSETP.NEU.AND P0, PT, R4, RZ, PT ;  /* 0x000000ff0400722a */ /* 0x000fe20003f0d000 */
[----:B------:R-:W-:Y:S02]  /*0d00*/  ISETP.GE.U32.AND P1, PT, R5, 0x7ff00000, PT ;  /* 0x7ff000000500780c */ /* 0x000fe40003f26070 */
[----:B------:R-:W0:Y:S02]  /*0d10*/  MUFU.RSQ64H R19, R27 ;  /* 0x0000001b00137308 */ /* 0x000e240000001c00 */
[----:B0-----:R-:W-:-:S08]  /*0d20*/  DMUL R20, R18, R18 ;  /* 0x0000001212147228 */ /* 0x001fd00000000000 */
[----:B------:R-:W-:-:S08]  /*0d30*/  DFMA R20, R26, -R20, 1 ;  /* 0x3ff000001a14742b */ /* 0x000fd00000000814 */
[----:B------:R-:W-:Y:S02]  /*0d40*/  DFMA R22, R20, R22, 0.5 ;  /* 0x3fe000001416742b */ /* 0x000fe40000000016 */
[----:B------:R-:W-:-:S08]  /*0d50*/  DMUL R20, R18, R20 ;  /* 0x0000001412147228 */ /* 0x000fd00000000000 */
[----:B------:R-:W-:-:S08]  /*0d60*/  DFMA R20, R22, R20, R18 ;  /* 0x000000141614722b */ /* 0x000fd00000000012 */
[----:B------:R-:W-:-:S08]  /*0d70*/  DMUL R20, R16, R20 ;  /* 0x0000001410147228 */ /* 0x000fd00000000000 */
[----:B------:R-:W-:-:S10]  /*0d80*/  DMUL R20, R20, R24 ;  /* 0x0000001814147228 */ /* 0x000fd40000000000 */
[----:B------:R-:W-:Y:S02]  /*0d90*/  @!P1 FSEL R4, R14, R20, !P0 ;  /* 0x000000140e049208 */ /* 0x000fe40004000000 */
[----:B------:R-:W-:-:S06]  /*0da0*/  @!P1 FSEL R5, R15, R21, !P0 ;  /* 0x000000150f059208 */ /* 0x000fcc0004000000 */
[----:B------:R-:W-:-:S14]  /*0db0*/  DSETP.GT.AND P0, PT, R4, 2, PT ;  /* 0x400000000400742a */ /* 0x000fdc0003f04000 */
[----:B------:R-:W-:Y:S05]  /*0dc0*/  @P0 BRA `(.L_x_12) ;  /* 0x0000000000180947 */ /* 0x000fea0003800000 */
[----:B------:R-:W-:Y:S02]  /*0dd0*/  VIADD R2, R2, 0x1 ;  /* 0x0000000102027836 */ /* 0x000fe40000000000 */
[----:B------:R-:W-:Y:S02]  /*0de0*/  IMAD.MOV.U32 R26, RZ, RZ, R12 ;  /* 0x000000ffff1a7224 */ /* 0x000fe400078e000c */
[----:B------:R-:W-:Y:S01]  /*0df0*/  IMAD.MOV.U32 R27, RZ, RZ, R13 ;  /* 0x000000ffff1b7224 */ /* 0x000fe200078e000d */
[----:B------:R-:W-:-:S13]  /*0e00*/  ISETP.NE.AND P0, PT, R2, UR7, PT ;  /* 0x0000000702007c0c */ /* 0x000fda000bf05270 */
[----:B------:R-:W-:Y:S05]  /*0e10*/  @P0 BRA `(.L_x_13) ;  /* 0xfffffff400bc0947 */ /* 0x000fea000383ffff */
[----:B------:R-:W-:-:S07]  /*0e20*/  IMAD.U32 R2, RZ, RZ, UR10 ;  /* 0x0000000aff027e24 */ /* 0x000fce000f8e00ff */
.L_x_12:
[----:B------:R-:W-:Y:S05]  /*0e30*/  BSYNC.RECONVERGENT B0 ;  /* 0x0000000000007941 */ /* 0x000fea0003800200 */
.L_x_2:
[----:B------:R-:W0:Y:S01]  /*0e40*/  LDC.64 R4, c[0x0][0x3a8] ;  /* 0x0000ea00ff047b82 */ /* 0x000e220000000a00 */
[----:B------:R-:W1:Y:S02]  /*0e50*/  LDCU UR4, c[0x0][0x3a0] ;  /* 0x00007400ff0477ac */ /* 0x000e640008000800 */
[----:B-1----:R-:W-:-:S04]  /*0e60*/  IMAD R3, R3, UR4, R0 ;  /* 0x0000000403037c24 */ /* 0x002fc8000f8e0200 */
[----:B0-----:R-:W-:-:S05]  /*0e70*/  IMAD.WIDE.U32 R4, R3, 0x4, R4 ;  /* 0x0000000403047825 */ /* 0x001fca00078e0004 */
[----:B------:R-:W-:Y:S01]  /*0e80*/  STG.E desc[UR8][R4.64], R2 ;  /* 0x0000000204007986 */ /* 0x000fe2000c101908 */
[----:B------:R-:W-:Y:S05]  /*0e90*/  EXIT ;  /* 0x000000000000794d */ /* 0x000fea0003800000 */
        .weak           $__internal_0_$__cuda_sm20_div_rn_f64_full
        .type           $__internal_0_$__cuda_sm20_div_rn_f64_full,@function
        .size           $__internal_0_$__cuda_sm20_div_rn_f64_full,(.L_x_20 - $__internal_0_$__cuda_sm20_div_rn_f64_full)
$__internal_0_$__cuda_sm20_div_rn_f64_full:
[C---:B------:R-:W-:Y:S01]  /*0ea0*/  FSETP.GEU.AND P0, PT, |R9|.reuse, 1.469367938527859385e-39, PT ;  /* 0x001000000900780b */ /* 0x040fe20003f0e200 */
[----:B------:R-:W-:Y:S01]  /*0eb0*/  IMAD.MOV.U32 R14, RZ, RZ, 0x1 ;  /* 0x00000001ff0e7424 */ /* 0x000fe200078e00ff */
[C---:B------:R-:W-:Y:S01]  /*0ec0*/  LOP3.LUT R4, R9.reuse, 0x800fffff, RZ, 0xc0, !PT ;  /* 0x800fffff09047812 */ /* 0x040fe200078ec0ff */
[----:B------:R-:W-:Y:S01]  /*0ed0*/  IMAD.MOV.U32 R19, RZ, RZ, 0x1ca00000 ;  /* 0x1ca00000ff137424 */ /* 0x000fe200078e00ff */
[----:B------:R-:W-:Y:S02]  /*0ee0*/  LOP3.LUT R21, R9, 0x7ff00000, RZ, 0xc0, !PT ;  /* 0x7ff0000009157812 */ /* 0x000fe400078ec0ff */
[----:B------:R-:W-:Y:S01]  /*0ef0*/  LOP3.LUT R5, R4, 0x3ff00000, RZ, 0xfc, !PT ;  /* 0x3ff0000004057812 */ /* 0x000fe200078efcff */
[----:B------:R-:W-:Y:S01]  /*0f00*/  IMAD.MOV.U32 R4, RZ, RZ, R8 ;  /* 0x000000ffff047224 */ /* 0x000fe200078e0008 */
[----:B------:R-:W-:-:S04]  /*0f10*/  LOP3.LUT R18, R11, 0x7ff00000, RZ, 0xc0, !PT ;  /* 0x7ff000000b127812 */ /* 0x000fc800078ec0ff */
[----:B------:R-:W-:Y:S01]  /*0f20*/  ISETP.GE.U32.AND P1, PT, R18, R21, PT ;  /* 0x000000151200720c */ /* 0x000fe20003f26070 */
[----:B------:R-:W-:Y:S01]  /*0f30*/  @!P0 DMUL R4, R8, 8.98846567431157953865e+307 ;  /* 0x7fe0000008048828 */ /* 0x000fe20000000000 */
[----:B------:R-:W-:-:S05]  /*0f40*/  IMAD.MOV.U32 R22, RZ, RZ, R18 ;  /* 0x000000ffff167224 */ /* 0x000fca00078e0012 */
[----:B------:R-:W0:Y:S02]  /*0f50*/  MUFU.RCP64H R15, R5 ;  /* 0x00000005000f7308 */ /* 0x000e240000001800 */
[----:B0-----:R-:W-:-:S08]  /*0f60*/  DFMA R12, R14, -R4, 1 ;  /* 0x3ff000000e0c742b */ /* 0x001fd00000000804 */
[----:B------:R-:W-:-:S08]  /*0f70*/  DFMA R12, R12, R12, R12 ;  /* 0x0000000c0c0c722b */ /* 0x000fd0000000000c */
[----:B------:R-:W-:Y:S01]  /*0f80*/  DFMA R14, R14, R12, R14 ;  /* 0x0000000c0e0e722b */ /* 0x000fe2000000000e */
[----:B------:R-:W-:Y:S01]  /*0f90*/  SEL R13, R19, 0x63400000, !P1 ;  /* 0x63400000130d7807 */ /* 0x000fe20004800000 */
[----:B------:R-:W-:Y:S01]  /*0fa0*/  IMAD.MOV.U32 R12, RZ, RZ, R10 ;  /* 0x000000ffff0c7224 */ /* 0x000fe200078e000a */
[----:B------:R-:W-:Y:S02]  /*0fb0*/  FSETP.GEU.AND P1, PT, |R11|, 1.469367938527859385e-39, PT ;  /* 0x001000000b00780b */ /* 0x000fe40003f2e200 */
[----:B------:R-:W-:-:S03]  /*0fc0*/  LOP3.LUT R13, R13, 0x800fffff, R11, 0xf8, !PT ;  /* 0x800fffff0d0d7812 */ /* 0x000fc600078ef80b */
[----:B------:R-:W-:-:S08]  /*0fd0*/  DFMA R16, R14, -R4, 1 ;  /* 0x3ff000000e10742b */ /* 0x000fd00000000804 */
[----:B------:R-:W-:Y:S01]  /*0fe0*/  DFMA R14, R14, R16, R14 ;  /* 0x000000100e0e722b */ /* 0x000fe2000000000e */
[----:B------:R-:W-:Y:S10]  /*0ff0*/  @P1 BRA `(.L_x_14) ;  /* 0x0000000000201947 */ /* 0x000ff40003800000 */
[----:B------:R-:W-:Y:S01]  /*1000*/  LOP3.LUT R17, R9, 0x7ff00000, RZ, 0xc0, !PT ;  /* 0x7ff0000009117812 */ /* 0x000fe200078ec0ff */
[----:B------:R-:W-:-:S03]  /*1010*/  IMAD.MOV.U32 R16, RZ, RZ, RZ ;  /* 0x000000ffff107224 */ /* 0x000fc600078e00ff */
[----:B------:R-:W-:-:S04]  /*1020*/  ISETP.GE.U32.AND P1, PT, R18, R17, PT ;  /* 0x000000111200720c */ /* 0x000fc80003f26070 */
[----:B------:R-:W-:-:S04]  /*1030*/  SEL R17, R19, 0x63400000, !P1 ;  /* 0x6340000013117807 */ /* 0x000fc80004800000 */
[----:B------:R-:W-:-:S04]  /*1040*/  LOP3.LUT R17, R17, 0x80000000, R11, 0xf8, !PT ;  /* 0x8000000011117812 */ /* 0x000fc800078ef80b */
[----:B------:R-:W-:-:S06]  /*1050*/  LOP3.LUT R17, R17, 0x100000, RZ, 0xfc, !PT ;  /* 0x0010000011117812 */ /* 0x000fcc00078efcff */
[----:B------:R-:W-:-:S10]  /*1060*/  DFMA R12, R12, 2, -R16 ;  /* 0x400000000c0c782b */ /* 0x000fd40000000810 */
[----:B------:R-:W-:-:S07]  /*1070*/  LOP3.LUT R22, R13, 0x7ff00000, RZ, 0xc0, !PT ;  /* 0x7ff000000d167812 */ /* 0x000fce00078ec0ff */
.L_x_14:
[----:B------:R-:W-:Y:S01]  /*1080*/  IMAD.MOV.U32 R23, RZ, RZ, R21 ;  /* 0x000000ffff177224 */ /* 0x000fe200078e0015 */
[----:B------:R-:W-:Y:S01]  /*1090*/  @!P0 LOP3.LUT R23, R5, 0x7ff00000, RZ, 0xc0, !PT ;  /* 0x7ff0000005178812 */ /* 0x000fe200078ec0ff */
[----:B------:R-:W-:Y:S01]  /*10a0*/  VIADD R24, R22, 0xffffffff ;  /* 0xffffffff16187836 */ /* 0x000fe20000000000 */
[----:B------:R-:W-:-:S03]  /*10b0*/  DMUL R16, R14, R12 ;  /* 0x0000000c0e107228 */ /* 0x000fc60000000000 */
[----:B------:R-:W-:Y:S01]  /*10c0*/  VIADD R25, R23, 0xffffffff ;  /* 0xffffffff17197836 */ /* 0x000fe20000000000 */
[----:B------:R-:W-:-:S04]  /*10d0*/  ISETP.GT.U32.AND P0, PT, R24, 0x7feffffe, PT ;  /* 0x7feffffe1800780c */ /* 0x000fc80003f04070 */
[----:B------:R-:W-:Y:S01]  /*10e0*/  ISETP.GT.U32.OR P0, PT, R25, 0x7feffffe, P0 ;  /* 0x7feffffe1900780c */ /* 0x000fe20000704470 */
[----:B------:R-:W-:-:S08]  /*10f0*/  DFMA R20, R16, -R4, R12 ;  /* 0x800000041014722b */ /* 0x000fd0000000000c */
[----:B------:R-:W-:-:S04]  /*1100*/  DFMA R14, R14, R20, R16 ;  /* 0x000000140e0e722b */ /* 0x000fc80000000010 */
[----:B------:R-:W-:Y:S07]  /*1110*/  @P0 BRA `(.L_x_15) ;  /* 0x00000000006c0947 */ /* 0x000fee0003800000 */
[----:B------:R-:W-:-:S04]  /*1120*/  LOP3.LUT R11, R9, 0x7ff00000, RZ, 0xc0, !PT ;  /* 0x7ff00000090b7812 */ /* 0x000fc800078ec0ff */
[CC--:B------:R-:W-:Y:S02]  /*1130*/  VIADDMNMX R10, R18.reuse, -R11.reuse, 0xb9600000, !PT ;  /* 0xb9600000120a7446 */ /* 0x0c0fe4000780090b */
[----:B------:R-:W-:Y:S02]  /*1140*/  ISETP.GE.U32.AND P0, PT, R18, R11, PT ;  /* 0x0000000b1200720c */ /* 0x000fe40003f06070 */
[----:B------:R-:W-:Y:S02]  /*1150*/  VIMNMX R10, PT, PT, R10, 0x46a00000, PT ;  /* 0x46a000000a0a7848 */ /* 0x000fe40003fe0100 */
[----:B------:R-:W-:-:S05]  /*1160*/  SEL R19, R19, 0x63400000, !P0 ;  /* 0x6340000013137807 */ /* 0x000fca0004000000 */
[----:B------:R-:W-:Y:S02]  /*1170*/  IMAD.IADD R18, R10, 0x1, -R19 ;  /* 0x000000010a127824 */ /* 0x000fe400078e0a13 */
[----:B------:R-:W-:Y:S02]  /*1180*/  IMAD.MOV.U32 R10, RZ, RZ, RZ ;  /* 0x000000ffff0a7224 */ /* 0x000fe400078e00ff */
[----:B------:R-:W-:-:S06]  /*1190*/  VIADD R11, R18, 0x7fe00000 ;  /* 0x7fe00000120b7836 */ /* 0x000fcc0000000000 */
[----:B------:R-:W-:-:S10]  /*11a0*/  DMUL R16, R14, R10 ;  /* 0x0000000a0e107228 */ /* 0x000fd40000000000 */
[----:B------:R-:W-:-:S13]  /*11b0*/  FSETP.GTU.AND P0, PT, |R17|, 1.469367938527859385e-39, PT ;  /* 0x001000001100780b */ /* 0x000fda0003f0c200 */
[----:B------:R-:W-:Y:S05]  /*11c0*/  @P0 BRA `(.L_x_16) ;  /* 0x0000000000940947 */ /* 0x000fea0003800000 */
[----:B------:R-:W-:Y:S01]  /*11d0*/  DFMA R4, R14, -R4, R12 ;  /* 0x800000040e04722b */ /* 0x000fe2000000000c */
[----:B------:R-:W-:-:S09]  /*11e0*/  IMAD.MOV.U32 R10, RZ, RZ, RZ ;  /* 0x000000ffff0a7224 */ /* 0x000fd200078e00ff */
[C---:B------:R-:W-:Y:S02]  /*11f0*/  FSETP.NEU.AND P0, PT, R5.reuse, RZ, PT ;  /* 0x000000ff0500720b */ /* 0x040fe40003f0d000 */
[----:B------:R-:W-:-:S04]  /*1200*/  LOP3.LUT R9, R5, 0x80000000, R9, 0x48, !PT ;  /* 0x8000000005097812 */ /* 0x000fc800078e4809 */
[----:B------:R-:W-:-:S07]  /*1210*/  LOP3.LUT R11, R9, R11, RZ, 0xfc, !PT ;  /* 0x0000000b090b7212 */ /* 0x000fce00078efcff */
[----:B------:R-:W-:Y:S05]  /*1220*/  @!P0 BRA `(.L_x_16) ;  /* 0x00000000007c8947 */ /* 0x000fea0003800000 */
[----:B------:R-:W-:Y:S01]  /*1230*/  IMAD.MOV R5, RZ, RZ, -R18 ;  /* 0x000000ffff057224 */ /* 0x000fe200078e0a12 */
[----:B------:R-:W-:Y:S01]  /*1240*/  DMUL.RP R10, R14, R10 ;  /* 0x0000000a0e0a7228 */ /* 0x000fe20000008000 */
[----:B------:R-:W-:-:S06]  /*1250*/  IMAD.MOV.U32 R4, RZ, RZ, RZ ;  /* 0x000000ffff047224 */ /* 0x000fcc00078e00ff */
[----:B------:R-:W-:-:S03]  /*1260*/  DFMA R4, R16, -R4, R14 ;  /* 0x800000041004722b */ /* 0x000fc6000000000e */
[----:B------:R-:W-:-:S03]  /*1270*/  LOP3.LUT R9, R11, R9, RZ, 0x3c, !PT ;  /* 0x000000090b097212 */ /* 0x000fc600078e3cff */
[----:B------:R-:W-:-:S04]  /*1280*/  IADD3 R4, PT, PT, -R18, -0x43300000, RZ ;  /* 0xbcd0000012047810 */ /* 0x000fc80007ffe1ff */
[----:B------:R-:W-:-:S04]  /*1290*/  FSETP.NEU.AND P0, PT, |R5|, R4, PT ;  /* 0x000000040500720b */ /* 0x000fc80003f0d200 */
[----:B------:R-:W-:Y:S02]  /*12a0*/  FSEL R16, R10, R16, !P0 ;  /* 0x000000100a107208 */ /* 0x000fe40004000000 */
[----:B------:R-:W-:Y:S01]  /*12b0*/  FSEL R17, R9, R17, !P0 ;  /* 0x0000001109117208 */ /* 0x000fe20004000000 */
[----:B------:R-:W-:Y:S06]  /*12c0*/  BRA `(.L_x_16) ;  /* 0x0000000000547947 */ /* 0x000fec0003800000 */
.L_x_15:
[----:B------:R-:W-:-:S14]  /*12d0*/  DSETP.NAN.AND P0, PT, R10, R10, PT ;  /* 0x0000000a0a00722a */ /* 0x000fdc0003f08000 */
[----:B------:R-:W-:Y:S05]  /*12e0*/  @P0 BRA `(.L_x_17) ;  /* 0x0000000000440947 */ /* 0x000fea0003800000 */
[----:B------:R-:W-:-:S14]  /*12f0*/  DSETP.NAN.AND P0, PT, R8, R8, PT ;  /* 0x000000080800722a */ /* 0x000fdc0003f08000 */
[----:B------:R-:W-:Y:S05]  /*1300*/  @P0 BRA `(.L_x_18) ;  /* 0x0000000000300947 */ /* 0x000fea0003800000 */
[----:B------:R-:W-:Y:S01]  /*1310*/  ISETP.NE.AND P0, PT, R22, R23, PT ;  /* 0x000000171600720c */ /* 0x000fe20003f05270 */
[----:B------:R-:W-:Y:S02]  /*1320*/  IMAD.MOV.U32 R16, RZ, RZ, 0x0 ;  /* 0x00000000ff107424 */ /* 0x000fe400078e00ff */
[----:B------:R-:W-:-:S10]  /*1330*/  IMAD.MOV.U32 R17, RZ, RZ, -0x80000 ;  /* 0xfff80000ff117424 */ /* 0x000fd400078e00ff */
[----:B------:R-:W-:Y:S05]  /*1340*/  @!P0 BRA `(.L_x_16) ;  /* 0x0000000000348947 */ /* 0x000fea0003800000 */
[----:B------:R-:W-:Y:S02]  /*1350*/  ISETP.NE.AND P0, PT, R22, 0x7ff00000, PT ;  /* 0x7ff000001600780c */ /* 0x000fe40003f05270 */
[----:B------:R-:W-:Y:S02]  /*1360*/  LOP3.LUT R17, R11, 0x80000000, R9, 0x48, !PT ;  /* 0x800000000b117812 */ /* 0x000fe400078e4809 */
[----:B------:R-:W-:-:S13]  /*1370*/  ISETP.EQ.OR P0, PT, R23, RZ, !P0 ;  /* 0x000000ff1700720c */ /* 0x000fda0004702670 */
[----:B------:R-:W-:Y:S01]  /*1380*/  @P0 LOP3.LUT R4, R17, 0x7ff00000, RZ, 0xfc, !PT ;  /* 0x7ff0000011040812 */ /* 0x000fe200078efcff */
[----:B------:R-:W-:Y:S02]  /*1390*/  @!P0 IMAD.MOV.U32 R16, RZ, RZ, RZ ;  /* 0x000000ffff108224 */ /* 0x000fe400078e00ff */
[----:B------:R-:W-:Y:S02]  /*13a0*/  @P0 IMAD.MOV.U32 R16, RZ, RZ, RZ ;  /* 0x000000ffff100224 */ /* 0x000fe400078e00ff */
[----:B------:R-:W-:Y:S01]  /*13b0*/  @P0 IMAD.MOV.U32 R17, RZ, RZ, R4 ;  /* 0x000000ffff110224 */ /* 0x000fe200078e0004 */
[----:B------:R-:W-:Y:S06]  /*13c0*/  BRA `(.L_x_16) ;  /* 0x0000000000147947 */ /* 0x000fec0003800000 */
.L_x_18:
[----:B------:R-:W-:Y:S01]  /*13d0*/  LOP3.LUT R17, R9, 0x80000, RZ, 0xfc, !PT ;  /* 0x0008000009117812 */ /* 0x000fe200078efcff */
[----:B------:R-:W-:Y:S01]  /*13e0*/  IMAD.MOV.U32 R16, RZ, RZ, R8 ;  /* 0x000000ffff107224 */ /* 0x000fe200078e0008 */
[----:B------:R-:W-:Y:S06]  /*13f0*/  BRA `(.L_x_16) ;  /* 0x0000000000087947 */ /* 0x000fec0003800000 */
.L_x_17:
[----:B------:R-:W-:Y:S01]  /*1400*/  LOP3.LUT R17, R11, 0x80000, RZ, 0xfc, !PT ;  /* 0x000800000b117812 */ /* 0x000fe200078efcff */
[----:B------:R-:W-:-:S07]  /*1410*/  IMAD.MOV.U32 R16, RZ, RZ, R10 ;  /* 0x000000ffff107224 */ /* 0x000fce00078e000a */
.L_x_16:
[----:B------:R-:W-:Y:S02]  /*1420*/  IMAD.MOV.U32 R4, RZ, RZ, R2 ;  /* 0x000000ffff047224 */ /* 0x000fe400078e0002 */
[----:B------:R-:W-:Y:S02]  /*1430*/  IMAD.MOV.U32 R5, RZ, RZ, 0x0 ;  /* 0x00000000ff057424 */ /* 0x000fe400078e00ff */
[----:B------:R-:W-:Y:S02]  /*1440*/  IMAD.MOV.U32 R8, RZ, RZ, R16 ;  /* 0x000000ffff087224 */ /* 0x000fe400078e0010 */
[----:B------:R-:W-:Y:S01]  /*1450*/  IMAD.MOV.U32 R9, RZ, RZ, R17 ;  /* 0x000000ffff097224 */ /* 0x000fe200078e0011 */
[----:B------:R-:W-:Y:S06]  /*1460*/  RET.REL.NODEC R4 `(_Z10mandelbrotddddiiPii) ;  /* 0xffffffe804e47950 */ /* 0x000fec0003c3ffff */
.L_x_19:
[----:B------:R-:W-:-:S00]  /*1470*/  BRA `(.L_x_19) ;  /* 0xfffffffc00fc7947 */ /* 0x000fc0000383ffff */
[----:B------:R-:W-:-:S00]  /*1480*/  NOP ;  /* 0x0000000000007918 */ /* 0x000fc00000000000 */
[----:B------:R-:W-:-:S00]  /*1490*/  NOP ;  /* 0x0000000000007918 */ /* 0x000fc00000000000 */
[----:B------:R-:W-:-:S00]  /*14a0*/  NOP ;  /* 0x0000000000007918 */ /* 0x000fc00000000000 */
[----:B------:R-:W-:-:S00]  /*14b0*/  NOP ;  /* 0x0000000000007918 */ /* 0x000fc00000000000 */
[----:B------:R-:W-:-:S00]  /*14c0*/  NOP ;  /* 0x0000000000007918 */ /* 0x000fc00000000000 */
[----:B------:R-:W-:-:S00]  /*14d0*/  NOP ;  /* 0x0000000000007918 */ /* 0x000fc00000000000 */
[----:B------:R-:W-:-:S00]  /*14e0*/  NOP ;  /* 0x0000000000007918 */ /* 0x000fc00000000000 */
[----:B------:R-:W-:-:S00]  /*14f0*/  NOP ;  /* 0x0000000000007918 */ /* 0x000fc00000000000 */
.L_x_20:


//--------------------- .nv.shared.reserved.0     --------------------------
	.section	.nv.shared.reserved.0,"aw",@nobits
	.weak		__nv_reservedSMEM_offset_0_alias
	.size		__nv_reservedSMEM_offset_0_alias, 0, 64
	.other		__nv_reservedSMEM_offset_0_alias,@"STO_CUDA_RESERVED_SHARED STV_DEFAULT"
__nv_reservedSMEM_offset_0_alias:
	.zero		0
	.zero		64


//--------------------- .nv.global                --------------------------
	.section	.nv.global,"aw",@nobits
.nv.global:
	.type		_ZN34_INTERNAL_501fbdef_4_k_cu_2620fed54cuda3std6ranges3__45__cpo4swapE,@object
	.size		_ZN34_INTERNAL_501fbdef_4_k_cu_2620fed54cuda3std6ranges3__45__cpo4swapE,(_ZN34_INTERNAL_501fbdef_4_k_cu_2620fed54cuda3std6ranges3__45__cpo9iter_moveE - _ZN34_INTERNAL_501fbdef_4_k_cu_2620fed54cuda3std6ranges3__45__cpo4swapE)
_ZN34_INTERNAL_501fbdef_4_k_cu_2620fed54cuda3std6ranges3__45__cpo4swapE:
	.zero		1
	.type		_ZN34_INTERNAL_501fbdef_4_k_cu_2620fed54cuda3std6ranges3__45__cpo9iter_moveE,@object
	.size		_ZN34_INTERNAL_501fbdef_4_k_cu_2620fed54cuda3std6ranges3__45__cpo9iter_moveE,(.L_1 - _ZN34_INTERNAL_501fbdef_4_k_cu_2620fed54cuda3std6ranges3__45__cpo9iter_moveE)
_ZN34_INTERNAL_501fbdef_4_k_cu_2620fed54cuda3std6ranges3__45__cpo9iter_moveE:
	.zero		1
.L_1:


//--------------------- .nv.constant0._Z10mandelbrotddddiiPii --------------------------
	.section	.nv.constant0._Z10mandelbrotddddiiPii,"a",@progbits
	.sectionflags	@""
	.align	4
.nv.constant0._Z10mandelbrotddddiiPii:
	.zero		948


//--------------------- SYMBOLS --------------------------

	.type		.nv.reservedSmem.offset0,@object
	.size		.nv.reservedSmem.offset0,0x4
